//
// Generated by NVIDIA NVVM Compiler
//
// Compiler Build ID: CL-36424714
// Cuda compilation tools, release 13.0, V13.0.88
// Based on NVVM 20.0.0
//

.version 9.0
.target sm_100
.address_size 64

	// .globl	_Z12apply_filterPhS_S_jjPffj

.visible .entry _Z12apply_filterPhS_S_jjPffj(
	.param .u64 .ptr .align 1 _Z12apply_filterPhS_S_jjPffj_param_0,
	.param .u64 .ptr .align 1 _Z12apply_filterPhS_S_jjPffj_param_1,
	.param .u64 .ptr .align 1 _Z12apply_filterPhS_S_jjPffj_param_2,
	.param .u32 _Z12apply_filterPhS_S_jjPffj_param_3,
	.param .u32 _Z12apply_filterPhS_S_jjPffj_param_4,
	.param .u64 .ptr .align 1 _Z12apply_filterPhS_S_jjPffj_param_5,
	.param .f32 _Z12apply_filterPhS_S_jjPffj_param_6,
	.param .u32 _Z12apply_filterPhS_S_jjPffj_param_7
)
{
	.reg .pred 	%p<7>;
	.reg .b16 	%rs<17>;
	.reg .b32 	%r<121>;
	.reg .b32 	%f<57>;
	.reg .b64 	%rd<75>;

	ld.param.u64 	%rd3, [_Z12apply_filterPhS_S_jjPffj_param_0];
	ld.param.u64 	%rd4, [_Z12apply_filterPhS_S_jjPffj_param_1];
	ld.param.u64 	%rd5, [_Z12apply_filterPhS_S_jjPffj_param_2];
	ld.param.u32 	%r39, [_Z12apply_filterPhS_S_jjPffj_param_3];
	ld.param.u32 	%r40, [_Z12apply_filterPhS_S_jjPffj_param_4];
	ld.param.u64 	%rd6, [_Z12apply_filterPhS_S_jjPffj_param_5];
	ld.param.u32 	%r41, [_Z12apply_filterPhS_S_jjPffj_param_7];
	cvta.to.global.u64 	%rd1, %rd6;
	cvta.to.global.u64 	%rd2, %rd5;
	mov.u32 	%r1, %ctaid.x;
	mov.u32 	%r2, %ctaid.y;
	mov.u32 	%r3, %nctaid.x;
	mad.lo.s32 	%r42, %r2, %r3, %r1;
	mov.u32 	%r43, %ntid.x;
	mov.u32 	%r44, %ntid.y;
	mov.u32 	%r4, %tid.x;
	mov.u32 	%r5, %tid.y;
	mad.lo.s32 	%r45, %r42, %r44, %r5;
	mad.lo.s32 	%r6, %r45, %r43, %r4;
	mul.lo.s32 	%r46, %r40, %r39;
	setp.ge.u32 	%p1, %r6, %r46;
	@%p1 bra 	$L__BB0_12;
	cvta.to.global.u64 	%rd7, %rd3;
	mov.u32 	%r47, %nctaid.y;
	mad.lo.s32 	%r7, %r2, %r47, %r5;
	mad.lo.s32 	%r8, %r1, %r3, %r4;
	cvt.u64.u32 	%rd8, %r6;
	add.s64 	%rd9, %rd7, %rd8;
	ld.global.u8 	%rs1, [%rd9];
	mad.lo.s32 	%r48, %r40, %r7, %r8;
	cvt.u64.u32 	%rd10, %r48;
	add.s64 	%rd11, %rd2, %rd10;
	st.global.u8 	[%rd11], %rs1;
	bar.sync 	0;
	shr.u32 	%r9, %r41, 1;
	neg.s32 	%r10, %r9;
	add.s32 	%r11, %r40, -1;
	add.s32 	%r12, %r39, -1;
	and.b32  	%r13, %r41, -2;
	and.b32  	%r14, %r41, 6;
	and.b32  	%r15, %r41, 2;
	mov.f32 	%f54, 0f00000000;
	mov.u32 	%r113, %r10;
$L__BB0_2:
	setp.lt.u32 	%p2, %r13, 7;
	add.s32 	%r49, %r113, %r7;
	min.u32 	%r50, %r12, %r49;
	mul.lo.s32 	%r17, %r50, %r40;
	add.s32 	%r51, %r113, %r9;
	mul.lo.s32 	%r18, %r51, %r41;
	add.s32 	%r19, %r18, %r9;
	mov.u32 	%r119, %r10;
	@%p2 bra 	$L__BB0_6;
	add.s32 	%r52, %r13, 1;
	and.b32  	%r53, %r52, -8;
	neg.s32 	%r116, %r53;
	sub.s32 	%r117, 3, %r9;
	sub.s32 	%r115, %r8, %r9;
	add.s32 	%r114, %r18, 3;
$L__BB0_4:
	.pragma "nounroll";
	min.u32 	%r54, %r11, %r115;
	add.s32 	%r55, %r54, %r17;
	cvt.u64.u32 	%rd12, %r55;
	add.s64 	%rd13, %rd2, %rd12;
	ld.global.u8 	%rs2, [%rd13];
	cvt.rn.f32.u16 	%f11, %rs2;
	add.s32 	%r56, %r114, -3;
	mul.wide.u32 	%rd14, %r56, 4;
	add.s64 	%rd15, %rd1, %rd14;
	ld.global.f32 	%f12, [%rd15];
	fma.rn.f32 	%f13, %f12, %f11, %f54;
	add.s32 	%r57, %r115, 1;
	min.u32 	%r58, %r11, %r57;
	add.s32 	%r59, %r58, %r17;
	cvt.u64.u32 	%rd16, %r59;
	add.s64 	%rd17, %rd2, %rd16;
	ld.global.u8 	%rs3, [%rd17];
	cvt.rn.f32.u16 	%f14, %rs3;
	add.s32 	%r60, %r114, -2;
	mul.wide.u32 	%rd18, %r60, 4;
	add.s64 	%rd19, %rd1, %rd18;
	ld.global.f32 	%f15, [%rd19];
	fma.rn.f32 	%f16, %f15, %f14, %f13;
	add.s32 	%r61, %r115, 2;
	min.u32 	%r62, %r11, %r61;
	add.s32 	%r63, %r62, %r17;
	cvt.u64.u32 	%rd20, %r63;
	add.s64 	%rd21, %rd2, %rd20;
	ld.global.u8 	%rs4, [%rd21];
	cvt.rn.f32.u16 	%f17, %rs4;
	add.s32 	%r64, %r114, -1;
	mul.wide.u32 	%rd22, %r64, 4;
	add.s64 	%rd23, %rd1, %rd22;
	ld.global.f32 	%f18, [%rd23];
	fma.rn.f32 	%f19, %f18, %f17, %f16;
	add.s32 	%r65, %r115, 3;
	min.u32 	%r66, %r11, %r65;
	add.s32 	%r67, %r66, %r17;
	cvt.u64.u32 	%rd24, %r67;
	add.s64 	%rd25, %rd2, %rd24;
	ld.global.u8 	%rs5, [%rd25];
	cvt.rn.f32.u16 	%f20, %rs5;
	add.s32 	%r68, %r114, 4;
	mul.wide.u32 	%rd26, %r114, 4;
	add.s64 	%rd27, %rd1, %rd26;
	ld.global.f32 	%f21, [%rd27];
	fma.rn.f32 	%f22, %f21, %f20, %f19;
	add.s32 	%r69, %r115, 4;
	min.u32 	%r70, %r11, %r69;
	add.s32 	%r71, %r70, %r17;
	cvt.u64.u32 	%rd28, %r71;
	add.s64 	%rd29, %rd2, %rd28;
	ld.global.u8 	%rs6, [%rd29];
	cvt.rn.f32.u16 	%f23, %rs6;
	add.s32 	%r72, %r114, 1;
	mul.wide.u32 	%rd30, %r72, 4;
	add.s64 	%rd31, %rd1, %rd30;
	ld.global.f32 	%f24, [%rd31];
	fma.rn.f32 	%f25, %f24, %f23, %f22;
	add.s32 	%r73, %r115, 5;
	min.u32 	%r74, %r11, %r73;
	add.s32 	%r75, %r74, %r17;
	cvt.u64.u32 	%rd32, %r75;
	add.s64 	%rd33, %rd2, %rd32;
	ld.global.u8 	%rs7, [%rd33];
	cvt.rn.f32.u16 	%f26, %rs7;
	add.s32 	%r76, %r114, 2;
	mul.wide.u32 	%rd34, %r76, 4;
	add.s64 	%rd35, %rd1, %rd34;
	ld.global.f32 	%f27, [%rd35];
	fma.rn.f32 	%f28, %f27, %f26, %f25;
	add.s32 	%r77, %r115, 6;
	min.u32 	%r78, %r11, %r77;
	add.s32 	%r79, %r78, %r17;
	cvt.u64.u32 	%rd36, %r79;
	add.s64 	%rd37, %rd2, %rd36;
	ld.global.u8 	%rs8, [%rd37];
	cvt.rn.f32.u16 	%f29, %rs8;
	add.s32 	%r80, %r114, 3;
	mul.wide.u32 	%rd38, %r80, 4;
	add.s64 	%rd39, %rd1, %rd38;
	ld.global.f32 	%f30, [%rd39];
	fma.rn.f32 	%f31, %f30, %f29, %f28;
	add.s32 	%r81, %r115, 7;
	min.u32 	%r82, %r11, %r81;
	add.s32 	%r83, %r82, %r17;
	cvt.u64.u32 	%rd40, %r83;
	add.s64 	%rd41, %rd2, %rd40;
	ld.global.u8 	%rs9, [%rd41];
	cvt.rn.f32.u16 	%f32, %rs9;
	mul.wide.u32 	%rd42, %r68, 4;
	add.s64 	%rd43, %rd1, %rd42;
	ld.global.f32 	%f33, [%rd43];
	fma.rn.f32 	%f54, %f33, %f32, %f31;
	add.s32 	%r117, %r117, 8;
	add.s32 	%r116, %r116, 8;
	add.s32 	%r115, %r115, 8;
	add.s32 	%r114, %r114, 8;
	setp.ne.s32 	%p3, %r116, 0;
	@%p3 bra 	$L__BB0_4;
	add.s32 	%r119, %r117, -3;
$L__BB0_6:
	setp.lt.u32 	%p4, %r14, 3;
	@%p4 bra 	$L__BB0_8;
	add.s32 	%r84, %r119, %r8;
	min.u32 	%r85, %r11, %r84;
	add.s32 	%r86, %r85, %r17;
	cvt.u64.u32 	%rd44, %r86;
	add.s64 	%rd45, %rd2, %rd44;
	ld.global.u8 	%rs10, [%rd45];
	cvt.rn.f32.u16 	%f34, %rs10;
	add.s32 	%r87, %r19, %r119;
	mul.wide.u32 	%rd46, %r87, 4;
	add.s64 	%rd47, %rd1, %rd46;
	ld.global.f32 	%f35, [%rd47];
	fma.rn.f32 	%f36, %f35, %f34, %f54;
	add.s32 	%r88, %r84, 1;
	min.u32 	%r89, %r11, %r88;
	add.s32 	%r90, %r89, %r17;
	cvt.u64.u32 	%rd48, %r90;
	add.s64 	%rd49, %rd2, %rd48;
	ld.global.u8 	%rs11, [%rd49];
	cvt.rn.f32.u16 	%f37, %rs11;
	add.s32 	%r91, %r87, 1;
	mul.wide.u32 	%rd50, %r91, 4;
	add.s64 	%rd51, %rd1, %rd50;
	ld.global.f32 	%f38, [%rd51];
	fma.rn.f32 	%f39, %f38, %f37, %f36;
	add.s32 	%r92, %r84, 2;
	min.u32 	%r93, %r11, %r92;
	add.s32 	%r94, %r93, %r17;
	cvt.u64.u32 	%rd52, %r94;
	add.s64 	%rd53, %rd2, %rd52;
	ld.global.u8 	%rs12, [%rd53];
	cvt.rn.f32.u16 	%f40, %rs12;
	add.s32 	%r95, %r87, 2;
	mul.wide.u32 	%rd54, %r95, 4;
	add.s64 	%rd55, %rd1, %rd54;
	ld.global.f32 	%f41, [%rd55];
	fma.rn.f32 	%f42, %f41, %f40, %f39;
	add.s32 	%r96, %r84, 3;
	min.u32 	%r97, %r11, %r96;
	add.s32 	%r98, %r97, %r17;
	cvt.u64.u32 	%rd56, %r98;
	add.s64 	%rd57, %rd2, %rd56;
	ld.global.u8 	%rs13, [%rd57];
	cvt.rn.f32.u16 	%f43, %rs13;
	add.s32 	%r99, %r87, 3;
	mul.wide.u32 	%rd58, %r99, 4;
	add.s64 	%rd59, %rd1, %rd58;
	ld.global.f32 	%f44, [%rd59];
	fma.rn.f32 	%f54, %f44, %f43, %f42;
	add.s32 	%r119, %r119, 4;
$L__BB0_8:
	setp.eq.s32 	%p5, %r15, 0;
	@%p5 bra 	$L__BB0_10;
	add.s32 	%r100, %r119, %r8;
	min.u32 	%r101, %r11, %r100;
	add.s32 	%r102, %r101, %r17;
	cvt.u64.u32 	%rd60, %r102;
	add.s64 	%rd61, %rd2, %rd60;
	ld.global.u8 	%rs14, [%rd61];
	cvt.rn.f32.u16 	%f45, %rs14;
	add.s32 	%r103, %r19, %r119;
	mul.wide.u32 	%rd62, %r103, 4;
	add.s64 	%rd63, %rd1, %rd62;
	ld.global.f32 	%f46, [%rd63];
	fma.rn.f32 	%f47, %f46, %f45, %f54;
	add.s32 	%r104, %r100, 1;
	min.u32 	%r105, %r11, %r104;
	add.s32 	%r106, %r105, %r17;
	cvt.u64.u32 	%rd64, %r106;
	add.s64 	%rd65, %rd2, %rd64;
	ld.global.u8 	%rs15, [%rd65];
	cvt.rn.f32.u16 	%f48, %rs15;
	add.s32 	%r107, %r103, 1;
	mul.wide.u32 	%rd66, %r107, 4;
	add.s64 	%rd67, %rd1, %rd66;
	ld.global.f32 	%f49, [%rd67];
	fma.rn.f32 	%f54, %f49, %f48, %f47;
	add.s32 	%r119, %r119, 2;
$L__BB0_10:
	add.s32 	%r108, %r119, %r8;
	min.u32 	%r109, %r11, %r108;
	add.s32 	%r110, %r109, %r17;
	cvt.u64.u32 	%rd68, %r110;
	add.s64 	%rd69, %rd2, %rd68;
	ld.global.u8 	%rs16, [%rd69];
	cvt.rn.f32.u16 	%f50, %rs16;
	add.s32 	%r111, %r19, %r119;
	mul.wide.u32 	%rd70, %r111, 4;
	add.s64 	%rd71, %rd1, %rd70;
	ld.global.f32 	%f51, [%rd71];
	fma.rn.f32 	%f54, %f51, %f50, %f54;
	add.s32 	%r38, %r113, 1;
	setp.ne.s32 	%p6, %r113, %r9;
	mov.u32 	%r113, %r38;
	@%p6 bra 	$L__BB0_2;
	cvt.u64.u32 	%rd72, %r6;
	cvt.rzi.u32.f32 	%r112, %f54;
	cvta.to.global.u64 	%rd73, %rd4;
	add.s64 	%rd74, %rd73, %rd72;
	st.global.u8 	[%rd74], %r112;
$L__BB0_12:
	ret;

}


// ===== COMPILED SASS (sm_100) =====

	.target	sm_100

	.elftype	@"ET_EXEC"


//--------------------- .note.nv.tkinfo           --------------------------
	.section	.note.nv.tkinfo,"",@"SHT_NOTE"
	.sectionflags	@"SHF_NOTE_NV_TKINFO"
	.tkinfo
        /*0018*/ 	.word	0x00000002
        /*0030*/ 	.string	""
        /*0030*/ 	.string	"ptxas"
        /*0030*/ 	.string	"Cuda compilation tools, release 13.0, V13.0.88"
        /*0030*/ 	.string	"Build cuda_13.0.r13.0/compiler.36424714_0"
        /*0030*/ 	.string	"-arch sm_100 -m 64 "



//--------------------- .note.nv.cuinfo           --------------------------
	.section	.note.nv.cuinfo,"",@"SHT_NOTE"
	.sectionflags	@"SHF_NOTE_NV_CUINFO"
        /*0018*/ 	.short	0x0002
        /*001a*/ 	.short	0x0064
        /*001c*/ 	.short	0x0082
	.zero		2


//--------------------- .nv.info                  --------------------------
	.section	.nv.info,"",@"SHT_CUDA_INFO"
	.align	4


	//----- nvinfo : EIATTR_REGCOUNT
	.align		4
        /*0000*/ 	.byte	0x04, 0x2f
        /*0002*/ 	.short	(.L_1 - .L_0)
	.align		4
.L_0:
        /*0004*/ 	.word	index@(_Z12apply_filterPhS_S_jjPffj)
        /*0008*/ 	.word	0x00000020


	//----- nvinfo : EIATTR_FRAME_SIZE
	.align		4
.L_1:
        /*000c*/ 	.byte	0x04, 0x11
        /*000e*/ 	.short	(.L_3 - .L_2)
	.align		4
.L_2:
        /*0010*/ 	.word	index@(_Z12apply_filterPhS_S_jjPffj)
        /*0014*/ 	.word	0x00000000


	//----- nvinfo : EIATTR_MIN_STACK_SIZE
	.align		4
.L_3:
        /*0018*/ 	.byte	0x04, 0x12
        /*001a*/ 	.short	(.L_5 - .L_4)
	.align		4
.L_4:
        /*001c*/ 	.word	index@(_Z12apply_filterPhS_S_jjPffj)
        /*0020*/ 	.word	0x00000000
.L_5:


//--------------------- .nv.compat                --------------------------
	.section	.nv.compat,"",@"SHT_CUDA_COMPAT_INFO"
	.align	4
        /*0000*/ 	.byte	0x02, 0x09, 0x00, 0x00, 0x02, 0x02, 0x01, 0x00, 0x02, 0x05, 0x05, 0x00, 0x03, 0x07, 0x01, 0x01
        /*0010*/ 	.byte	0x02, 0x03, 0x00, 0x00, 0x02, 0x06, 0x01, 0x00, 0x04, 0x0b, 0x08, 0x00, 0x09, 0x00, 0x00, 0x00
        /*0020*/ 	.byte	0x00, 0x00, 0x00, 0x00


//--------------------- .nv.info._Z12apply_filterPhS_S_jjPffj --------------------------
	.section	.nv.info._Z12apply_filterPhS_S_jjPffj,"",@"SHT_CUDA_INFO"
	.sectionflags	@""
	.align	4


	//----- nvinfo : EIATTR_CUDA_API_VERSION
	.align		4
        /*0000*/ 	.byte	0x04, 0x37
        /*0002*/ 	.short	(.L_7 - .L_6)
.L_6:
        /*0004*/ 	.word	0x00000082


	//----- nvinfo : EIATTR_KPARAM_INFO
	.align		4
.L_7:
        /*0008*/ 	.byte	0x04, 0x17
        /*000a*/ 	.short	(.L_9 - .L_8)
.L_8:
        /*000c*/ 	.word	0x00000000
        /*0010*/ 	.short	0x0007
        /*0012*/ 	.short	0x002c
        /*0014*/ 	.byte	0x00, 0xf0, 0x11, 0x00


	//----- nvinfo : EIATTR_KPARAM_INFO
	.align		4
.L_9:
        /*0018*/ 	.byte	0x04, 0x17
        /*001a*/ 	.short	(.L_11 - .L_10)
.L_10:
        /*001c*/ 	.word	0x00000000
        /*0020*/ 	.short	0x0006
        /*0022*/ 	.short	0x0028
        /*0024*/ 	.byte	0x00, 0xf0, 0x11, 0x00


	//----- nvinfo : EIATTR_KPARAM_INFO
	.align		4
.L_11:
        /*0028*/ 	.byte	0x04, 0x17
        /*002a*/ 	.short	(.L_13 - .L_12)
.L_12:
        /*002c*/ 	.word	0x00000000
        /*0030*/ 	.short	0x0005
        /*0032*/ 	.short	0x0020
        /*0034*/ 	.byte	0x00, 0xf5, 0x21, 0x00


	//----- nvinfo : EIATTR_KPARAM_INFO
	.align		4
.L_13:
        /*0038*/ 	.byte	0x04, 0x17
        /*003a*/ 	.short	(.L_15 - .L_14)
.L_14:
        /*003c*/ 	.word	0x00000000
        /*0040*/ 	.short	0x0004
        /*0042*/ 	.short	0x001c
        /*0044*/ 	.byte	0x00, 0xf0, 0x11, 0x00


	//----- nvinfo : EIATTR_KPARAM_INFO
	.align		4
.L_15:
        /*0048*/ 	.byte	0x04, 0x17
        /*004a*/ 	.short	(.L_17 - .L_16)
.L_16:
        /*004c*/ 	.word	0x00000000
        /*0050*/ 	.short	0x0003
        /*0052*/ 	.short	0x0018
        /*0054*/ 	.byte	0x00, 0xf0, 0x11, 0x00


	//----- nvinfo : EIATTR_KPARAM_INFO
	.align		4
.L_17:
        /*0058*/ 	.byte	0x04, 0x17
        /*005a*/ 	.short	(.L_19 - .L_18)
.L_18:
        /*005c*/ 	.word	0x00000000
        /*0060*/ 	.short	0x0002
        /*0062*/ 	.short	0x0010
        /*0064*/ 	.byte	0x00, 0xf5, 0x21, 0x00


	//----- nvinfo : EIATTR_KPARAM_INFO
	.align		4
.L_19:
        /*0068*/ 	.byte	0x04, 0x17
        /*006a*/ 	.short	(.L_21 - .L_20)
.L_20:
        /*006c*/ 	.word	0x00000000
        /*0070*/ 	.short	0x0001
        /*0072*/ 	.short	0x0008
        /*0074*/ 	.byte	0x00, 0xf5, 0x21, 0x00


	//----- nvinfo : EIATTR_KPARAM_INFO
	.align		4
.L_21:
        /*0078*/ 	.byte	0x04, 0x17
        /*007a*/ 	.short	(.L_23 - .L_22)
.L_22:
        /*007c*/ 	.word	0x00000000
        /*0080*/ 	.short	0x0000
        /*0082*/ 	.short	0x0000
        /*0084*/ 	.byte	0x00, 0xf5, 0x21, 0x00


	//----- nvinfo : EIATTR_SPARSE_MMA_MASK
	.align		4
.L_23:
        /*0088*/ 	.byte	0x03, 0x50
        /*008a*/ 	.short	0x0000


	//----- nvinfo : EIATTR_MAXREG_COUNT
	.align		4
        /*008c*/ 	.byte	0x03, 0x1b
        /*008e*/ 	.short	0x00ff


	//----- nvinfo : EIATTR_NUM_BARRIERS
	.align		4
        /*0090*/ 	.byte	0x02, 0x4c
        /*0092*/ 	.byte	0x01
	.zero		1


	//----- nvinfo : EIATTR_MERCURY_ISA_VERSION
	.align		4
        /*0094*/ 	.byte	0x03, 0x5f
        /*0096*/ 	.short	0x0101


	//----- nvinfo : EIATTR_VRC_CTA_INIT_COUNT
	.align		4
        /*0098*/ 	.byte	0x02, 0x4a
	.zero		1
	.zero		1


	//----- nvinfo : EIATTR_EXIT_INSTR_OFFSETS
	.align		4
        /*009c*/ 	.byte	0x04, 0x1c
        /*009e*/ 	.short	(.L_25 - .L_24)


	//   ....[0]....
.L_24:
        /*00a0*/ 	.word	0x000000e0


	//   ....[1]....
        /*00a4*/ 	.word	0x00000ee0


	//----- nvinfo : EIATTR_CBANK_PARAM_SIZE
	.align		4
.L_25:
        /*00a8*/ 	.byte	0x03, 0x19
        /*00aa*/ 	.short	0x0030


	//----- nvinfo : EIATTR_PARAM_CBANK
	.align		4
        /*00ac*/ 	.byte	0x04, 0x0a
        /*00ae*/ 	.short	(.L_27 - .L_26)
	.align		4
.L_26:
        /*00b0*/ 	.word	index@(.nv.constant0._Z12apply_filterPhS_S_jjPffj)
        /*00b4*/ 	.short	0x0380
        /*00b6*/ 	.short	0x0030


	//----- nvinfo : EIATTR_SW_WAR
	.align		4
.L_27:
        /*00b8*/ 	.byte	0x04, 0x36
        /*00ba*/ 	.short	(.L_29 - .L_28)
.L_28:
        /*00bc*/ 	.word	0x00000008
.L_29:


//--------------------- .nv.callgraph             --------------------------
	.section	.nv.callgraph,"",@"SHT_CUDA_CALLGRAPH"
	.align	4
	.sectionentsize	8
	.align		4
        /*0000*/ 	.word	0x00000000
	.align		4
        /*0004*/ 	.word	0xffffffff
	.align		4
        /*0008*/ 	.word	0x00000000
	.align		4
        /*000c*/ 	.word	0xfffffffe
	.align		4
        /*0010*/ 	.word	0x00000000
	.align		4
        /*0014*/ 	.word	0xfffffffd
	.align		4
        /*0018*/ 	.word	0x00000000
	.align		4
        /*001c*/ 	.word	0xfffffffc


//--------------------- .text._Z12apply_filterPhS_S_jjPffj --------------------------
	.section	.text._Z12apply_filterPhS_S_jjPffj,"ax",@progbits
	.align	128
        .global         _Z12apply_filterPhS_S_jjPffj
        .type           _Z12apply_filterPhS_S_jjPffj,@function
        .size           _Z12apply_filterPhS_S_jjPffj,(.L_x_6 - _Z12apply_filterPhS_S_jjPffj)
        .other          _Z12apply_filterPhS_S_jjPffj,@"STO_CUDA_ENTRY STV_DEFAULT"
_Z12apply_filterPhS_S_jjPffj:
.text._Z12apply_filterPhS_S_jjPffj:
[----:B------:R-:W-:Y:S01]  /*0000*/  LDC R1, c[0x0][0x37c] ;  /* 0x0000df00ff017b82 */ /* 0x000fe20000000800 */
[----:B------:R-:W0:Y:S07]  /*0010*/  S2R R8, SR_CTAID.Y ;  /* 0x0000000000087919 */ /* 0x000e2e0000002600 */
[----:B------:R-:W0:Y:S01]  /*0020*/  S2UR UR4, SR_CTAID.X ;  /* 0x00000000000479c3 */ /* 0x000e220000002500 */
[----:B------:R-:W1:Y:S01]  /*0030*/  S2R R11, SR_TID.Y ;  /* 0x00000000000b7919 */ /* 0x000e620000002200 */
[----:B------:R-:W2:Y:S06]  /*0040*/  S2R R2, SR_TID.X ;  /* 0x0000000000027919 */ /* 0x000eac0000002100 */
[----:B------:R-:W0:Y:S01]  /*0050*/  LDC R9, c[0x0][0x370] ;  /* 0x0000dc00ff097b82 */ /* 0x000e220000000800 */
[----:B------:R-:W2:Y:S01]  /*0060*/  LDCU UR5, c[0x0][0x360] ;  /* 0x00006c00ff0577ac */ /* 0x000ea20008000800 */
[----:B------:R-:W1:Y:S06]  /*0070*/  LDCU UR6, c[0x0][0x364] ;  /* 0x00006c80ff0677ac */ /* 0x000e6c0008000800 */
[----:B------:R-:W3:Y:S01]  /*0080*/  LDC.64 R4, c[0x0][0x398] ;  /* 0x0000e600ff047b82 */ /* 0x000ee20000000a00 */
[----:B0-----:R-:W-:-:S04]  /*0090*/  IMAD R0, R8, R9, UR4 ;  /* 0x0000000408007e24 */ /* 0x001fc8000f8e0209 */
[----:B-1----:R-:W-:Y:S02]  /*00a0*/  IMAD R0, R0, UR6, R11 ;  /* 0x0000000600007c24 */ /* 0x002fe4000f8e020b */
[----:B---3--:R-:W-:Y:S02]  /*00b0*/  IMAD R3, R5, R4, RZ ;  /* 0x0000000405037224 */ /* 0x008fe400078e02ff */
[----:B--2---:R-:W-:-:S05]  /*00c0*/  IMAD R0, R0, UR5, R2 ;  /* 0x0000000500007c24 */ /* 0x004fca000f8e0202 */
[----:B------:R-:W-:-:S13]  /*00d0*/  ISETP.GE.U32.AND P0, PT, R0, R3, PT ;  /* 0x000000030000720c */ /* 0x000fda0003f06070 */
[----:B------:R-:W-:Y:S05]  /*00e0*/  @P0 EXIT ;  /* 0x000000000000094d */ /* 0x000fea0003800000 */
[----:B------:R-:W0:Y:S01]  /*00f0*/  LDCU.64 UR6, c[0x0][0x380] ;  /* 0x00007000ff0677ac */ /* 0x000e220008000a00 */
[----:B------:R-:W1:Y:S01]  /*0100*/  LDCU.64 UR12, c[0x0][0x358] ;  /* 0x00006b00ff0c77ac */ /* 0x000e620008000a00 */
[----:B0-----:R-:W-:-:S04]  /*0110*/  IADD3 R6, P0, PT, R0, UR6, RZ ;  /* 0x0000000600067c10 */ /* 0x001fc8000ff1e0ff */
[----:B------:R-:W-:Y:S01]  /*0120*/  IADD3.X R7, PT, PT, RZ, UR7, RZ, P0, !PT ;  /* 0x00000007ff077c10 */ /* 0x000fe200087fe4ff */
[----:B------:R-:W0:Y:S01]  /*0130*/  LDCU UR5, c[0x0][0x374] ;  /* 0x00006e80ff0577ac */ /* 0x000e220008000800 */
[----:B------:R-:W2:Y:S04]  /*0140*/  LDCU.64 UR6, c[0x0][0x390] ;  /* 0x00007200ff0677ac */ /* 0x000ea80008000a00 */
[----:B-1----:R-:W3:Y:S01]  /*0150*/  LDG.E.U8 R7, desc[UR12][R6.64] ;  /* 0x0000000c06077981 */ /* 0x002ee2000c1e1100 */
[----:B------:R-:W-:Y:S02]  /*0160*/  IMAD R2, R9, UR4, R2 ;  /* 0x0000000409027c24 */ /* 0x000fe4000f8e0202 */
[----:B------:R-:W-:Y:S01]  /*0170*/  HFMA2 R10, -RZ, RZ, 0, 0 ;  /* 0x00000000ff0a7431 */ /* 0x000fe200000001ff */
[----:B------:R-:W1:Y:S01]  /*0180*/  LDCU UR4, c[0x0][0x3ac] ;  /* 0x00007580ff0477ac */ /* 0x000e620008000800 */
[----:B------:R-:W-:-:S02]  /*0190*/  VIADD R4, R4, 0xffffffff ;  /* 0xffffffff04047836 */ /* 0x000fc40000000000 */
[----:B0-----:R-:W-:-:S04]  /*01a0*/  IMAD R3, R8, UR5, R11 ;  /* 0x0000000508037c24 */ /* 0x001fc8000f8e020b */
[----:B------:R-:W-:Y:S01]  /*01b0*/  IMAD R8, R3, R5, R2 ;  /* 0x0000000503087224 */ /* 0x000fe200078e0202 */
[----:B------:R-:W-:Y:S01]  /*01c0*/  IADD3 R5, PT, PT, R5, -0x1, RZ ;  /* 0xffffffff05057810 */ /* 0x000fe20007ffe0ff */
[----:B-1----:R-:W-:-:S03]  /*01d0*/  USHF.R.U32.HI UR9, URZ, 0x1, UR4 ;  /* 0x00000001ff097899 */ /* 0x002fc60008011604 */
[----:B--2---:R-:W-:Y:S01]  /*01e0*/  IADD3 R8, P0, PT, R8, UR6, RZ ;  /* 0x0000000608087c10 */ /* 0x004fe2000ff1e0ff */
[----:B------:R-:W-:Y:S02]  /*01f0*/  ULOP3.LUT UR5, UR4, 0x6, URZ, 0xc0, !UPT ;  /* 0x0000000604057892 */ /* 0x000fe4000f8ec0ff */
[----:B------:R-:W-:Y:S02]  /*0200*/  UIADD3 UR8, UPT, UPT, -UR9, URZ, URZ ;  /* 0x000000ff09087290 */ /* 0x000fe4000fffe1ff */
[----:B------:R-:W-:Y:S01]  /*0210*/  IMAD.X R9, RZ, RZ, UR7, P0 ;  /* 0x00000007ff097e24 */ /* 0x000fe200080e06ff */
[----:B------:R-:W-:Y:S02]  /*0220*/  UISETP.GE.U32.AND UP0, UPT, UR5, 0x3, UPT ;  /* 0x000000030500788c */ /* 0x000fe4000bf06070 */
[----:B------:R-:W-:Y:S02]  /*0230*/  ULOP3.LUT UR4, UR4, 0xfffffffe, URZ, 0xc0, !UPT ;  /* 0xfffffffe04047892 */ /* 0x000fe4000f8ec0ff */
[----:B------:R-:W-:Y:S01]  /*0240*/  UMOV UR5, UR8 ;  /* 0x0000000800057c82 */ /* 0x000fe20008000000 */
[----:B---3--:R0:W-:Y:S01]  /*0250*/  STG.E.U8 desc[UR12][R8.64], R7 ;  /* 0x0000000708007986 */ /* 0x0081e2000c10110c */
[----:B------:R-:W-:Y:S08]  /*0260*/  BAR.SYNC.DEFER_BLOCKING 0x0 ;  /* 0x0000000000007b1d */ /* 0x000ff00000010000 */
.L_x_4:
[----:B------:R-:W1:Y:S01]  /*0270*/  LDCU UR14, c[0x0][0x3ac] ;  /* 0x00007580ff0e77ac */ /* 0x000e620008000800 */
[----:B0-----:R-:W-:Y:S01]  /*0280*/  VIADDMNMX.U32 R7, R3, UR5, R4, PT ;  /* 0x0000000503077c46 */ /* 0x001fe2000b800004 */
[----:B------:R-:W-:Y:S01]  /*0290*/  IMAD.U32 R11, RZ, RZ, UR8 ;  /* 0x00000008ff0b7e24 */ /* 0x000fe2000f8e00ff */
[----:B------:R-:W-:Y:S02]  /*02a0*/  UISETP.GE.U32.AND UP1, UPT, UR4, 0x7, UPT ;  /* 0x000000070400788c */ /* 0x000fe4000bf26070 */
[----:B------:R-:W-:-:S04]  /*02b0*/  UIADD3 UR7, UPT, UPT, UR9, UR5, URZ ;  /* 0x0000000509077290 */ /* 0x000fc8000fffe0ff */
[----:B-1----:R-:W-:-:S03]  /*02c0*/  UIMAD UR11, UR7, UR14, UR9 ;  /* 0x0000000e070b72a4 */ /* 0x002fc6000f8e0209 */
[----:B------:R-:W-:Y:S09]  /*02d0*/  BRA.U !UP1, `(.L_x_0) ;  /* 0x0000000509847547 */ /* 0x000ff2000b800000 */
[----:B------:R-:W0:Y:S01]  /*02e0*/  LDC.64 R12, c[0x0][0x3a0] ;  /* 0x0000e800ff0c7b82 */ /* 0x000e220000000a00 */
[----:B------:R-:W-:Y:S02]  /*02f0*/  UIADD3 UR10, UPT, UPT, -UR9, 0x3, URZ ;  /* 0x00000003090a7890 */ /* 0x000fe4000fffe1ff */
[----:B------:R-:W-:Y:S01]  /*0300*/  IADD3 R6, PT, PT, R2, -UR9, RZ ;  /* 0x8000000902067c10 */ /* 0x000fe2000fffe0ff */
[----:B------:R-:W-:Y:S02]  /*0310*/  UIMAD UR7, UR7, UR14, 0x3 ;  /* 0x00000003070774a4 */ /* 0x000fe4000f8e020e */
[----:B------:R-:W-:Y:S01]  /*0320*/  UIADD3 UR6, UPT, UPT, UR4, 0x1, URZ ;  /* 0x0000000104067890 */ /* 0x000fe2000fffe0ff */
[----:B------:R-:W-:Y:S01]  /*0330*/  IMAD.U32 R9, RZ, RZ, UR10 ;  /* 0x0000000aff097e24 */ /* 0x000fe2000f8e00ff */
[----:B------:R-:W1:Y:S02]  /*0340*/  LDCU UR15, c[0x0][0x39c] ;  /* 0x00007380ff0f77ac */ /* 0x000e640008000800 */
[----:B------:R-:W-:Y:S01]  /*0350*/  MOV R8, UR7 ;  /* 0x0000000700087c02 */ /* 0x000fe20008000f00 */
[----:B------:R-:W-:Y:S01]  /*0360*/  ULOP3.LUT UR6, UR6, 0xfffffff8, URZ, 0xc0, !UPT ;  /* 0xfffffff806067892 */ /* 0x000fe2000f8ec0ff */
[----:B------:R-:W2:Y:S03]  /*0370*/  LDCU.64 UR16, c[0x0][0x390] ;  /* 0x00007200ff1077ac */ /* 0x000ea60008000a00 */
[----:B------:R-:W-:-:S12]  /*0380*/  UIADD3 UR6, UPT, UPT, -UR6, URZ, URZ ;  /* 0x000000ff06067290 */ /* 0x000fd8000fffe1ff */
.L_x_1:
[----:B------:R-:W-:Y:S02]  /*0390*/  VIMNMX.U32 R14, PT, PT, R5, R6, PT ;  /* 0x00000006050e7248 */ /* 0x000fe40003fe0000 */
[----:B------:R-:W-:Y:S02]  /*03a0*/  VIADDMNMX.U32 R16, R6, 0x1, R5, PT ;  /* 0x0000000106107846 */ /* 0x000fe40003800005 */
[----:B------:R-:W-:Y:S01]  /*03b0*/  IADD3 R21, PT, PT, R8, -0x3, RZ ;  /* 0xfffffffd08157810 */ /* 0x000fe20007ffe0ff */
[C---:B-1----:R-:W-:Y:S02]  /*03c0*/  IMAD R14, R7.reuse, UR15, R14 ;  /* 0x0000000f070e7c24 */ /* 0x042fe4000f8e020e */
[----:B------:R-:W-:-:S03]  /*03d0*/  IMAD R16, R7, UR15, R16 ;  /* 0x0000000f07107c24 */ /* 0x000fc6000f8e0210 */
[----:B--2---:R-:W-:Y:S02]  /*03e0*/  IADD3 R28, P0, PT, R14, UR16, RZ ;  /* 0x000000100e1c7c10 */ /* 0x004fe4000ff1e0ff */
[----:B------:R-:W-:-:S03]  /*03f0*/  IADD3 R16, P1, PT, R16, UR16, RZ ;  /* 0x0000001010107c10 */ /* 0x000fc6000ff3e0ff */
[----:B------:R-:W-:Y:S01]  /*0400*/  IMAD.X R29, RZ, RZ, UR17, P0 ;  /* 0x00000011ff1d7e24 */ /* 0x000fe200080e06ff */
[----:B------:R-:W-:Y:S01]  /*0410*/  IADD3 R19, PT, PT, R8, -0x2, RZ ;  /* 0xfffffffe08137810 */ /* 0x000fe20007ffe0ff */
[----:B------:R-:W-:Y:S02]  /*0420*/  IMAD.X R17, RZ, RZ, UR17, P1 ;  /* 0x00000011ff117e24 */ /* 0x000fe400088e06ff */
[--C-:B0-----:R-:W-:Y:S01]  /*0430*/  IMAD.WIDE.U32 R20, R21, 0x4, R12.reuse ;  /* 0x0000000415147825 */ /* 0x101fe200078e000c */
[----:B------:R-:W2:Y:S03]  /*0440*/  LDG.E.U8 R28, desc[UR12][R28.64] ;  /* 0x0000000c1c1c7981 */ /* 0x000ea6000c1e1100 */
[----:B------:R-:W-:Y:S01]  /*0450*/  IMAD.WIDE.U32 R18, R19, 0x4, R12 ;  /* 0x0000000413127825 */ /* 0x000fe200078e000c */
[----:B------:R-:W3:Y:S04]  /*0460*/  LDG.E.U8 R11, desc[UR12][R16.64] ;  /* 0x0000000c100b7981 */ /* 0x000ee8000c1e1100 */
[----:B------:R0:W4:Y:S04]  /*0470*/  LDG.E R25, desc[UR12][R20.64] ;  /* 0x0000000c14197981 */ /* 0x000128000c1e1900 */
[----:B------:R1:W5:Y:S01]  /*0480*/  LDG.E R24, desc[UR12][R18.64] ;  /* 0x0000000c12187981 */ /* 0x000362000c1e1900 */
[----:B------:R-:W-:-:S02]  /*0490*/  VIADDMNMX.U32 R14, R6, 0x2, R5, PT ;  /* 0x00000002060e7846 */ /* 0x000fc40003800005 */
[C-C-:B------:R-:W-:Y:S02]  /*04a0*/  VIADDMNMX.U32 R22, R6.reuse, 0x3, R5.reuse, PT ;  /* 0x0000000306167846 */ /* 0x140fe40003800005 */
[C-C-:B------:R-:W-:Y:S01]  /*04b0*/  VIADDMNMX.U32 R26, R6.reuse, 0x4, R5.reuse, PT ;  /* 0x00000004061a7846 */ /* 0x140fe20003800005 */
[C---:B------:R-:W-:Y:S01]  /*04c0*/  IMAD R14, R7.reuse, UR15, R14 ;  /* 0x0000000f070e7c24 */ /* 0x040fe2000f8e020e */
[----:B0-----:R-:W-:Y:S01]  /*04d0*/  VIADDMNMX.U32 R20, R6, 0x5, R5, PT ;  /* 0x0000000506147846 */ /* 0x001fe20003800005 */
[C---:B------:R-:W-:Y:S02]  /*04e0*/  IMAD R15, R7.reuse, UR15, R22 ;  /* 0x0000000f070f7c24 */ /* 0x040fe4000f8e0216 */
[C---:B------:R-:W-:Y:S01]  /*04f0*/  IMAD R17, R7.reuse, UR15, R26 ;  /* 0x0000000f07117c24 */ /* 0x040fe2000f8e021a */
[----:B------:R-:W-:Y:S01]  /*0500*/  IADD3 R14, P1, PT, R14, UR16, RZ ;  /* 0x000000100e0e7c10 */ /* 0x000fe2000ff3e0ff */
[----:B------:R-:W-:Y:S01]  /*0510*/  IMAD R20, R7, UR15, R20 ;  /* 0x0000000f07147c24 */ /* 0x000fe2000f8e0214 */
[----:B------:R-:W-:Y:S01]  /*0520*/  IADD3 R16, P0, PT, R15, UR16, RZ ;  /* 0x000000100f107c10 */ /* 0x000fe2000ff1e0ff */
[C---:B------:R-:W-:Y:S01]  /*0530*/  IMAD.WIDE.U32 R22, R8.reuse, 0x4, R12 ;  /* 0x0000000408167825 */ /* 0x040fe200078e000c */
[----:B------:R-:W-:-:S03]  /*0540*/  IADD3 R21, PT, PT, R8, -0x1, RZ ;  /* 0xffffffff08157810 */ /* 0x000fc60007ffe0ff */
[----:B------:R-:W-:Y:S01]  /*0550*/  IMAD.X R15, RZ, RZ, UR17, P1 ;  /* 0x00000011ff0f7e24 */ /* 0x000fe200088e06ff */
[----:B-1----:R-:W-:Y:S01]  /*0560*/  IADD3 R18, P1, PT, R17, UR16, RZ ;  /* 0x0000001011127c10 */ /* 0x002fe2000ff3e0ff */
[----:B------:R0:W5:Y:S01]  /*0570*/  LDG.E R26, desc[UR12][R22.64] ;  /* 0x0000000c161a7981 */ /* 0x000162000c1e1900 */
[----:B------:R-:W-:Y:S02]  /*0580*/  IADD3.X R17, PT, PT, RZ, UR17, RZ, P0, !PT ;  /* 0x00000011ff117c10 */ /* 0x000fe400087fe4ff */
[----:B------:R-:W-:Y:S01]  /*0590*/  IADD3 R20, P0, PT, R20, UR16, RZ ;  /* 0x0000001014147c10 */ /* 0x000fe2000ff1e0ff */
[----:B------:R1:W5:Y:S01]  /*05a0*/  LDG.E.U8 R27, desc[UR12][R14.64] ;  /* 0x0000000c0e1b7981 */ /* 0x000362000c1e1100 */
[----:B------:R-:W-:-:S03]  /*05b0*/  IMAD.X R19, RZ, RZ, UR17, P1 ;  /* 0x00000011ff137e24 */ /* 0x000fc600088e06ff */
[----:B------:R-:W5:Y:S01]  /*05c0*/  LDG.E.U8 R16, desc[UR12][R16.64] ;  /* 0x0000000c10107981 */ /* 0x000f62000c1e1100 */
[----:B0-----:R-:W-:-:S03]  /*05d0*/  IMAD.WIDE.U32 R22, R21, 0x4, R12 ;  /* 0x0000000415167825 */ /* 0x001fc600078e000c */
[----:B------:R0:W5:Y:S01]  /*05e0*/  LDG.E.U8 R18, desc[UR12][R18.64] ;  /* 0x0000000c12127981 */ /* 0x000162000c1e1100 */
[----:B-1----:R-:W-:Y:S01]  /*05f0*/  VIADDMNMX.U32 R14, R6, 0x6, R5, PT ;  /* 0x00000006060e7846 */ /* 0x002fe20003800005 */
[----:B------:R-:W-:Y:S02]  /*0600*/  IMAD.X R21, RZ, RZ, UR17, P0 ;  /* 0x00000011ff157e24 */ /* 0x000fe400080e06ff */
[----:B------:R1:W5:Y:S02]  /*0610*/  LDG.E R29, desc[UR12][R22.64] ;  /* 0x0000000c161d7981 */ /* 0x000364000c1e1900 */
[----:B------:R-:W-:-:S05]  /*0620*/  IMAD R14, R7, UR15, R14 ;  /* 0x0000000f070e7c24 */ /* 0x000fca000f8e020e */
[----:B------:R-:W-:Y:S02]  /*0630*/  IADD3 R14, P0, PT, R14, UR16, RZ ;  /* 0x000000100e0e7c10 */ /* 0x000fe4000ff1e0ff */
[----:B0-----:R-:W-:-:S05]  /*0640*/  IADD3 R19, PT, PT, R8, 0x1, RZ ;  /* 0x0000000108137810 */ /* 0x001fca0007ffe0ff */
[----:B-1----:R-:W-:-:S06]  /*0650*/  IMAD.WIDE.U32 R22, R19, 0x4, R12 ;  /* 0x0000000413167825 */ /* 0x002fcc00078e000c */
[----:B------:R-:W5:Y:S01]  /*0660*/  LDG.E R22, desc[UR12][R22.64] ;  /* 0x0000000c16167981 */ /* 0x000f62000c1e1900 */
[----:B--2---:R-:W-:-:S03]  /*0670*/  I2FP.F32.U32 R15, R28 ;  /* 0x0000001c000f7245 */ /* 0x004fc60000201000 */
[----:B------:R0:W2:Y:S01]  /*0680*/  LDG.E.U8 R28, desc[UR12][R20.64] ;  /* 0x0000000c141c7981 */ /* 0x0000a2000c1e1100 */
[----:B---3--:R-:W-:Y:S01]  /*0690*/  I2FP.F32.U32 R11, R11 ;  /* 0x0000000b000b7245 */ /* 0x008fe20000201000 */
[----:B----4-:R-:W-:Y:S01]  /*06a0*/  FFMA R17, R15, R25, R10 ;  /* 0x000000190f117223 */ /* 0x010fe2000000000a */
[----:B------:R-:W-:Y:S01]  /*06b0*/  IMAD.X R15, RZ, RZ, UR17, P0 ;  /* 0x00000011ff0f7e24 */ /* 0x000fe200080e06ff */
[----:B0-----:R-:W-:Y:S02]  /*06c0*/  VIADDMNMX.U32 R20, R6, 0x7, R5, PT ;  /* 0x0000000706147846 */ /* 0x001fe40003800005 */
[----:B-----5:R-:W-:Y:S01]  /*06d0*/  FFMA R17, R11, R24, R17 ;  /* 0x000000180b117223 */ /* 0x020fe20000000011 */
[----:B------:R-:W-:Y:S01]  /*06e0*/  IADD3 R11, PT, PT, R8, 0x2, RZ ;  /* 0x00000002080b7810 */ /* 0x000fe20007ffe0ff */
[----:B------:R-:W3:Y:S01]  /*06f0*/  LDG.E.U8 R14, desc[UR12][R14.64] ;  /* 0x0000000c0e0e7981 */ /* 0x000ee2000c1e1100 */
[----:B------:R-:W-:-:S05]  /*0700*/  IMAD R10, R7, UR15, R20 ;  /* 0x0000000f070a7c24 */ /* 0x000fca000f8e0214 */
[----:B------:R-:W-:Y:S01]  /*0710*/  IADD3 R10, P0, PT, R10, UR16, RZ ;  /* 0x000000100a0a7c10 */ /* 0x000fe2000ff1e0ff */
[----:B------:R-:W-:Y:S01]  /*0720*/  IMAD.WIDE.U32 R20, R11, 0x4, R12 ;  /* 0x000000040b147825 */ /* 0x000fe200078e000c */
[----:B------:R-:W-:-:S03]  /*0730*/  IADD3 R25, PT, PT, R8, 0x3, RZ ;  /* 0x0000000308197810 */ /* 0x000fc60007ffe0ff */
[----:B------:R-:W-:Y:S02]  /*0740*/  IMAD.X R11, RZ, RZ, UR17, P0 ;  /* 0x00000011ff0b7e24 */ /* 0x000fe400080e06ff */
[----:B------:R-:W4:Y:S04]  /*0750*/  LDG.E R20, desc[UR12][R20.64] ;  /* 0x0000000c14147981 */ /* 0x000f28000c1e1900 */
[----:B------:R0:W5:Y:S02]  /*0760*/  LDG.E.U8 R19, desc[UR12][R10.64] ;  /* 0x0000000c0a137981 */ /* 0x000164000c1e1100 */
[----:B0-----:R-:W-:-:S04]  /*0770*/  IMAD.WIDE.U32 R10, R25, 0x4, R12 ;  /* 0x00000004190a7825 */ /* 0x001fc800078e000c */
[----:B------:R-:W-:Y:S02]  /*0780*/  VIADD R25, R8, 0x4 ;  /* 0x0000000408197836 */ /* 0x000fe40000000000 */
[----:B------:R-:W5:Y:S02]  /*0790*/  LDG.E R10, desc[UR12][R10.64] ;  /* 0x0000000c0a0a7981 */ /* 0x000f64000c1e1900 */
[----:B------:R-:W-:-:S06]  /*07a0*/  IMAD.WIDE.U32 R24, R25, 0x4, R12 ;  /* 0x0000000419187825 */ /* 0x000fcc00078e000c */
[----:B------:R-:W5:Y:S01]  /*07b0*/  LDG.E R24, desc[UR12][R24.64] ;  /* 0x0000000c18187981 */ /* 0x000f62000c1e1900 */
[----:B------:R-:W-:Y:S02]  /*07c0*/  I2FP.F32.U32 R27, R27 ;  /* 0x0000001b001b7245 */ /* 0x000fe40000201000 */
[----:B------:R-:W-:-:S03]  /*07d0*/  I2FP.F32.U32 R16, R16 ;  /* 0x0000001000107245 */ /* 0x000fc60000201000 */
[----:B------:R-:W-:Y:S01]  /*07e0*/  FFMA R17, R27, R29, R17 ;  /* 0x0000001d1b117223 */ /* 0x000fe20000000011 */
[----:B------:R-:W-:Y:S01]  /*07f0*/  I2FP.F32.U32 R18, R18 ;  /* 0x0000001200127245 */ /* 0x000fe20000201000 */
[----:B------:R-:W-:Y:S02]  /*0800*/  UIADD3 UR6, UPT, UPT, UR6, 0x8, URZ ;  /* 0x0000000806067890 */ /* 0x000fe4000fffe0ff */
[----:B------:R-:W-:Y:S02]  /*0810*/  FFMA R17, R16, R26, R17 ;  /* 0x0000001a10117223 */ /* 0x000fe40000000011 */
[----:B------:R-:W-:Y:S02]  /*0820*/  UISETP.NE.AND UP1, UPT, UR6, URZ, UPT ;  /* 0x000000ff0600728c */ /* 0x000fe4000bf25270 */
[----:B------:R-:W-:Y:S01]  /*0830*/  FFMA R17, R18, R22, R17 ;  /* 0x0000001612117223 */ /* 0x000fe20000000011 */
[----:B------:R-:W-:Y:S01]  /*0840*/  IADD3 R9, PT, PT, R9, 0x8, RZ ;  /* 0x0000000809097810 */ /* 0x000fe20007ffe0ff */
[----:B------:R-:W-:Y:S01]  /*0850*/  VIADD R6, R6, 0x8 ;  /* 0x0000000806067836 */ /* 0x000fe20000000000 */
[----:B------:R-:W-:-:S02]  /*0860*/  IADD3 R8, PT, PT, R8, 0x8, RZ ;  /* 0x0000000808087810 */ /* 0x000fc40007ffe0ff */
[----:B--2---:R-:W-:Y:S02]  /*0870*/  I2FP.F32.U32 R28, R28 ;  /* 0x0000001c001c7245 */ /* 0x004fe40000201000 */
[----:B---3--:R-:W-:-:S03]  /*0880*/  I2FP.F32.U32 R14, R14 ;  /* 0x0000000e000e7245 */ /* 0x008fc60000201000 */
[----:B----4-:R-:W-:Y:S01]  /*0890*/  FFMA R17, R28, R20, R17 ;  /* 0x000000141c117223 */ /* 0x010fe20000000011 */
[----:B-----5:R-:W-:-:S03]  /*08a0*/  I2FP.F32.U32 R16, R19 ;  /* 0x0000001300107245 */ /* 0x020fc60000201000 */
[----:B------:R-:W-:-:S04]  /*08b0*/  FFMA R17, R14, R10, R17 ;  /* 0x0000000a0e117223 */ /* 0x000fc80000000011 */
[----:B------:R-:W-:Y:S01]  /*08c0*/  FFMA R10, R16, R24, R17 ;  /* 0x00000018100a7223 */ /* 0x000fe20000000011 */
[----:B------:R-:W-:Y:S06]  /*08d0*/  BRA.U UP1, `(.L_x_1) ;  /* 0xfffffff901ac7547 */ /* 0x000fec000b83ffff */
[----:B------:R-:W-:-:S07]  /*08e0*/  VIADD R11, R9, 0xfffffffd ;  /* 0xfffffffd090b7836 */ /* 0x000fce0000000000 */
.L_x_0:
[----:B------:R-:W-:Y:S01]  /*08f0*/  ULOP3.LUT UP1, URZ, UR14, 0x2, URZ, 0xc0, !UPT ;  /* 0x000000020eff7892 */ /* 0x000fe2000f82c0ff */
[----:B------:R-:W-:Y:S10]  /*0900*/  BRA.U !UP0, `(.L_x_2) ;  /* 0x0000000108b47547 */ /* 0x000ff4000b800000 */
[----:B------:R-:W0:Y:S01]  /*0910*/  LDCU UR6, c[0x0][0x39c] ;  /* 0x00007380ff0677ac */ /* 0x000e220008000800 */
[----:B------:R-:W-:Y:S01]  /*0920*/  IADD3 R6, PT, PT, R2, R11, RZ ;  /* 0x0000000b02067210 */ /* 0x000fe20007ffe0ff */
[----:B------:R-:W1:Y:S01]  /*0930*/  LDC.64 R8, c[0x0][0x3a0] ;  /* 0x0000e800ff087b82 */ /* 0x000e620000000a00 */
[----:B------:R-:W-:Y:S01]  /*0940*/  IADD3 R21, PT, PT, R11, UR11, RZ ;  /* 0x0000000b0b157c10 */ /* 0x000fe2000fffe0ff */
[----:B------:R-:W2:Y:S01]  /*0950*/  LDCU.64 UR14, c[0x0][0x390] ;  /* 0x00007200ff0e77ac */ /* 0x000ea20008000a00 */
[----:B------:R-:W-:Y:S02]  /*0960*/  VIMNMX.U32 R12, PT, PT, R5, R6, PT ;  /* 0x00000006050c7248 */ /* 0x000fe40003fe0000 */
[----:B------:R-:W-:-:S03]  /*0970*/  VIADDMNMX.U32 R14, R6, 0x1, R5, PT ;  /* 0x00000001060e7846 */ /* 0x000fc60003800005 */
[C---:B0-----:R-:W-:Y:S02]  /*0980*/  IMAD R12, R7.reuse, UR6, R12 ;  /* 0x00000006070c7c24 */ /* 0x041fe4000f8e020c */
[----:B------:R-:W-:-:S03]  /*0990*/  IMAD R14, R7, UR6, R14 ;  /* 0x00000006070e7c24 */ /* 0x000fc6000f8e020e */
[----:B--2---:R-:W-:Y:S02]  /*09a0*/  IADD3 R18, P0, PT, R12, UR14, RZ ;  /* 0x0000000e0c127c10 */ /* 0x004fe4000ff1e0ff */
[--C-:B------:R-:W-:Y:S02]  /*09b0*/  VIADDMNMX.U32 R12, R6, 0x2, R5.reuse, PT ;  /* 0x00000002060c7846 */ /* 0x100fe40003800005 */
[----:B------:R-:W-:Y:S01]  /*09c0*/  IADD3 R22, P1, PT, R14, UR14, RZ ;  /* 0x0000000e0e167c10 */ /* 0x000fe2000ff3e0ff */
[----:B------:R-:W-:Y:S01]  /*09d0*/  IMAD.X R19, RZ, RZ, UR15, P0 ;  /* 0x0000000fff137e24 */ /* 0x000fe200080e06ff */
[----:B------:R-:W-:Y:S01]  /*09e0*/  VIADDMNMX.U32 R14, R6, 0x3, R5, PT ;  /* 0x00000003060e7846 */ /* 0x000fe20003800005 */
[----:B------:R-:W-:Y:S01]  /*09f0*/  IMAD R12, R7, UR6, R12 ;  /* 0x00000006070c7c24 */ /* 0x000fe2000f8e020c */
[----:B------:R-:W-:Y:S01]  /*0a00*/  IADD3 R25, PT, PT, R21, 0x1, RZ ;  /* 0x0000000115197810 */ /* 0x000fe20007ffe0ff */
[----:B------:R-:W-:Y:S01]  /*0a10*/  IMAD.X R23, RZ, RZ, UR15, P1 ;  /* 0x0000000fff177e24 */ /* 0x000fe200088e06ff */
[----:B------:R0:W2:Y:S01]  /*0a20*/  LDG.E.U8 R6, desc[UR12][R18.64] ;  /* 0x0000000c12067981 */ /* 0x0000a2000c1e1100 */
[----:B------:R-:W-:Y:S01]  /*0a30*/  IMAD R14, R7, UR6, R14 ;  /* 0x00000006070e7c24 */ /* 0x000fe2000f8e020e */
[----:B------:R-:W-:Y:S01]  /*0a40*/  IADD3 R12, P0, PT, R12, UR14, RZ ;  /* 0x0000000e0c0c7c10 */ /* 0x000fe2000ff1e0ff */
[----:B-1----:R-:W-:Y:S01]  /*0a50*/  IMAD.WIDE.U32 R16, R21, 0x4, R8 ;  /* 0x0000000415107825 */ /* 0x002fe200078e0008 */
[----:B------:R2:W3:Y:S02]  /*0a60*/  LDG.E.U8 R22, desc[UR12][R22.64] ;  /* 0x0000000c16167981 */ /* 0x0004e4000c1e1100 */
[----:B------:R-:W-:Y:S01]  /*0a70*/  IADD3 R14, P1, PT, R14, UR14, RZ ;  /* 0x0000000e0e0e7c10 */ /* 0x000fe2000ff3e0ff */
[----:B------:R-:W-:-:S02]  /*0a80*/  IMAD.X R13, RZ, RZ, UR15, P0 ;  /* 0x0000000fff0d7e24 */ /* 0x000fc400080e06ff */
[----:B------:R-:W-:Y:S01]  /*0a90*/  VIADD R27, R21, 0x2 ;  /* 0x00000002151b7836 */ /* 0x000fe20000000000 */
[----:B------:R-:W4:Y:S01]  /*0aa0*/  LDG.E R17, desc[UR12][R16.64] ;  /* 0x0000000c10117981 */ /* 0x000f22000c1e1900 */
[--C-:B0-----:R-:W-:Y:S01]  /*0ab0*/  IMAD.WIDE.U32 R18, R25, 0x4, R8.reuse ;  /* 0x0000000419127825 */ /* 0x101fe200078e0008 */
[----:B------:R-:W-:Y:S02]  /*0ac0*/  IADD3 R25, PT, PT, R21, 0x3, RZ ;  /* 0x0000000315197810 */ /* 0x000fe40007ffe0ff */
[----:B------:R-:W-:Y:S01]  /*0ad0*/  IADD3.X R15, PT, PT, RZ, UR15, RZ, P1, !PT ;  /* 0x0000000fff0f7c10 */ /* 0x000fe20008ffe4ff */
[--C-:B------:R-:W-:Y:S01]  /*0ae0*/  IMAD.WIDE.U32 R20, R27, 0x4, R8.reuse ;  /* 0x000000041b147825 */ /* 0x100fe200078e0008 */
[----:B------:R-:W5:Y:S04]  /*0af0*/  LDG.E.U8 R12, desc[UR12][R12.64] ;  /* 0x0000000c0c0c7981 */ /* 0x000f68000c1e1100 */
[----:B------:R-:W5:Y:S01]  /*0b00*/  LDG.E R18, desc[UR12][R18.64] ;  /* 0x0000000c12127981 */ /* 0x000f62000c1e1900 */
[----:B------:R-:W-:-:S03]  /*0b10*/  IMAD.WIDE.U32 R8, R25, 0x4, R8 ;  /* 0x0000000419087825 */ /* 0x000fc600078e0008 */
[----:B------:R-:W5:Y:S04]  /*0b20*/  LDG.E.U8 R14, desc[UR12][R14.64] ;  /* 0x0000000c0e0e7981 */ /* 0x000f68000c1e1100 */
[----:B------:R-:W5:Y:S04]  /*0b30*/  LDG.E R20, desc[UR12][R20.64] ;  /* 0x0000000c14147981 */ /* 0x000f68000c1e1900 */
[----:B------:R-:W5:Y:S01]  /*0b40*/  LDG.E R8, desc[UR12][R8.64] ;  /* 0x0000000c08087981 */ /* 0x000f62000c1e1900 */
[----:B------:R-:W-:Y:S01]  /*0b50*/  VIADD R11, R11, 0x4 ;  /* 0x000000040b0b7836 */ /* 0x000fe20000000000 */
[----:B--2---:R-:W-:-:S02]  /*0b60*/  I2FP.F32.U32 R23, R6 ;  /* 0x0000000600177245 */ /* 0x004fc40000201000 */
[----:B---3--:R-:W-:-:S03]  /*0b70*/  I2FP.F32.U32 R22, R22 ;  /* 0x0000001600167245 */ /* 0x008fc60000201000 */
[----:B----4-:R-:W-:Y:S01]  /*0b80*/  FFMA R17, R23, R17, R10 ;  /* 0x0000001117117223 */ /* 0x010fe2000000000a */
[----:B-----5:R-:W-:-:S03]  /*0b90*/  I2FP.F32.U32 R12, R12 ;  /* 0x0000000c000c7245 */ /* 0x020fc60000201000 */
[----:B------:R-:W-:Y:S01]  /*0ba0*/  FFMA R17, R22, R18, R17 ;  /* 0x0000001216117223 */ /* 0x000fe20000000011 */
[----:B------:R-:W-:-:S03]  /*0bb0*/  I2FP.F32.U32 R13, R14 ;  /* 0x0000000e000d7245 */ /* 0x000fc60000201000 */
[----:B------:R-:W-:-:S04]  /*0bc0*/  FFMA R12, R12, R20, R17 ;  /* 0x000000140c0c7223 */ /* 0x000fc80000000011 */
[----:B------:R-:W-:-:S07]  /*0bd0*/  FFMA R10, R13, R8, R12 ;  /* 0x000000080d0a7223 */ /* 0x000fce000000000c */
.L_x_2:
[----:B------:R-:W-:Y:S05]  /*0be0*/  BRA.U !UP1, `(.L_x_3) ;  /* 0x0000000109647547 */ /* 0x000fea000b800000 */
[----:B------:R-:W0:Y:S01]  /*0bf0*/  LDCU UR6, c[0x0][0x39c] ;  /* 0x00007380ff0677ac */ /* 0x000e220008000800 */
[----:B------:R-:W1:Y:S01]  /*0c00*/  LDC.64 R8, c[0x0][0x3a0] ;  /* 0x0000e800ff087b82 */ /* 0x000e620000000a00 */
[----:B------:R-:W-:Y:S01]  /*0c10*/  IADD3 R6, PT, PT, R2, R11, RZ ;  /* 0x0000000b02067210 */ /* 0x000fe20007ffe0ff */
[----:B------:R-:W2:Y:S01]  /*0c20*/  LDCU.64 UR14, c[0x0][0x390] ;  /* 0x00007200ff0e77ac */ /* 0x000ea20008000a00 */
[----:B------:R-:W-:Y:S02]  /*0c30*/  IADD3 R15, PT, PT, R11, UR11, RZ ;  /* 0x0000000b0b0f7c10 */ /* 0x000fe4000fffe0ff */
[----:B------:R-:W-:Y:S02]  /*0c40*/  VIMNMX.U32 R12, PT, PT, R5, R6, PT ;  /* 0x00000006050c7248 */ /* 0x000fe40003fe0000 */
[----:B------:R-:W-:-:S03]  /*0c50*/  VIADDMNMX.U32 R6, R6, 0x1, R5, PT ;  /* 0x0000000106067846 */ /* 0x000fc60003800005 */
[C---:B0-----:R-:W-:Y:S02]  /*0c60*/  IMAD R12, R7.reuse, UR6, R12 ;  /* 0x00000006070c7c24 */ /* 0x041fe4000f8e020c */
[----:B------:R-:W-:-:S03]  /*0c70*/  IMAD R6, R7, UR6, R6 ;  /* 0x0000000607067c24 */ /* 0x000fc6000f8e0206 */
[----:B--2---:R-:W-:Y:S02]  /*0c80*/  IADD3 R16, P0, PT, R12, UR14, RZ ;  /* 0x0000000e0c107c10 */ /* 0x004fe4000ff1e0ff */
[----:B------:R-:W-:-:S03]  /*0c90*/  IADD3 R12, P1, PT, R6, UR14, RZ ;  /* 0x0000000e060c7c10 */ /* 0x000fc6000ff3e0ff */
[----:B------:R-:W-:Y:S01]  /*0ca0*/  IMAD.X R17, RZ, RZ, UR15, P0 ;  /* 0x0000000fff117e24 */ /* 0x000fe200080e06ff */
[C---:B------:R-:W-:Y:S01]  /*0cb0*/  IADD3 R19, PT, PT, R15.reuse, 0x1, RZ ;  /* 0x000000010f137810 */ /* 0x040fe20007ffe0ff */
[----:B------:R-:W-:Y:S02]  /*0cc0*/  IMAD.X R13, RZ, RZ, UR15, P1 ;  /* 0x0000000fff0d7e24 */ /* 0x000fe400088e06ff */
[--C-:B-1----:R-:W-:Y:S01]  /*0cd0*/  IMAD.WIDE.U32 R14, R15, 0x4, R8.reuse ;  /* 0x000000040f0e7825 */ /* 0x102fe200078e0008 */
[----:B------:R-:W2:Y:S03]  /*0ce0*/  LDG.E.U8 R16, desc[UR12][R16.64] ;  /* 0x0000000c10107981 */ /* 0x000ea6000c1e1100 */
[----:B------:R-:W-:Y:S01]  /*0cf0*/  IMAD.WIDE.U32 R8, R19, 0x4, R8 ;  /* 0x0000000413087825 */ /* 0x000fe200078e0008 */
[----:B------:R-:W3:Y:S04]  /*0d00*/  LDG.E.U8 R12, desc[UR12][R12.64] ;  /* 0x0000000c0c0c7981 */ /* 0x000ee8000c1e1100 */
[----:B------:R-:W4:Y:S04]  /*0d10*/  LDG.E R14, desc[UR12][R14.64] ;  /* 0x0000000c0e0e7981 */ /* 0x000f28000c1e1900 */
[----:B------:R-:W5:Y:S01]  /*0d20*/  LDG.E R8, desc[UR12][R8.64] ;  /* 0x0000000c08087981 */ /* 0x000f62000c1e1900 */
[----:B------:R-:W-:-:S02]  /*0d30*/  IADD3 R11, PT, PT, R11, 0x2, RZ ;  /* 0x000000020b0b7810 */ /* 0x000fc40007ffe0ff */
[----:B--2---:R-:W-:Y:S02]  /*0d40*/  I2FP.F32.U32 R19, R16 ;  /* 0x0000001000137245 */ /* 0x004fe40000201000 */
[----:B---3--:R-:W-:-:S03]  /*0d50*/  I2FP.F32.U32 R21, R12 ;  /* 0x0000000c00157245 */ /* 0x008fc60000201000 */
[----:B----4-:R-:W-:-:S04]  /*0d60*/  FFMA R10, R19, R14, R10 ;  /* 0x0000000e130a7223 */ /* 0x010fc8000000000a */
[----:B-----5:R-:W-:-:S07]  /*0d70*/  FFMA R10, R21, R8, R10 ;  /* 0x00000008150a7223 */ /* 0x020fce000000000a */
.L_x_3:
[----:B------:R-:W0:Y:S01]  /*0d80*/  LDCU UR6, c[0x0][0x39c] ;  /* 0x00007380ff0677ac */ /* 0x000e220008000800 */
[----:B------:R-:W1:Y:S01]  /*0d90*/  LDC.64 R12, c[0x0][0x3a0] ;  /* 0x0000e800ff0c7b82 */ /* 0x000e620000000a00 */
[----:B------:R-:W-:Y:S01]  /*0da0*/  VIADDMNMX.U32 R6, R11, R2, R5, PT ;  /* 0x000000020b067246 */ /* 0x000fe20003800005 */
[----:B------:R-:W2:Y:S04]  /*0db0*/  LDCU.64 UR14, c[0x0][0x390] ;  /* 0x00007200ff0e77ac */ /* 0x000ea80008000a00 */
[----:B0-----:R-:W-:Y:S02]  /*0dc0*/  IMAD R6, R7, UR6, R6 ;  /* 0x0000000607067c24 */ /* 0x001fe4000f8e0206 */
[----:B------:R-:W-:-:S03]  /*0dd0*/  VIADD R7, R11, UR11 ;  /* 0x0000000b0b077c36 */ /* 0x000fc60008000000 */
[----:B--2---:R-:W-:Y:S01]  /*0de0*/  IADD3 R8, P0, PT, R6, UR14, RZ ;  /* 0x0000000e06087c10 */ /* 0x004fe2000ff1e0ff */
[----:B-1----:R-:W-:-:S03]  /*0df0*/  IMAD.WIDE.U32 R6, R7, 0x4, R12 ;  /* 0x0000000407067825 */ /* 0x002fc600078e000c */
[----:B------:R-:W-:-:S03]  /*0e00*/  IADD3.X R9, PT, PT, RZ, UR15, RZ, P0, !PT ;  /* 0x0000000fff097c10 */ /* 0x000fc600087fe4ff */
[----:B------:R-:W2:Y:S04]  /*0e10*/  LDG.E R6, desc[UR12][R6.64] ;  /* 0x0000000c06067981 */ /* 0x000ea8000c1e1900 */
[----:B------:R-:W3:Y:S01]  /*0e20*/  LDG.E.U8 R8, desc[UR12][R8.64] ;  /* 0x0000000c08087981 */ /* 0x000ee2000c1e1100 */
[----:B------:R-:W-:Y:S02]  /*0e30*/  UISETP.NE.AND UP1, UPT, UR5, UR9, UPT ;  /* 0x000000090500728c */ /* 0x000fe4000bf25270 */
[----:B------:R-:W-:-:S07]  /*0e40*/  UIADD3 UR6, UPT, UPT, UR5, 0x1, URZ ;  /* 0x0000000105067890 */ /* 0x000fce000fffe0ff */
[----:B------:R-:W-:Y:S01]  /*0e50*/  UMOV UR5, UR6 ;  /* 0x0000000600057c82 */ /* 0x000fe20008000000 */
[----:B---3--:R-:W-:-:S05]  /*0e60*/  I2FP.F32.U32 R11, R8 ;  /* 0x00000008000b7245 */ /* 0x008fca0000201000 */
[----:B--2---:R-:W-:Y:S01]  /*0e70*/  FFMA R10, R11, R6, R10 ;  /* 0x000000060b0a7223 */ /* 0x004fe2000000000a */
[----:B------:R-:W-:Y:S06]  /*0e80*/  BRA.U UP1, `(.L_x_4) ;  /* 0xfffffff101f87547 */ /* 0x000fec000b83ffff */
[----:B------:R-:W0:Y:S01]  /*0e90*/  LDCU.64 UR4, c[0x0][0x388] ;  /* 0x00007100ff0477ac */ /* 0x000e220008000a00 */
[----:B------:R-:W1:Y:S01]  /*0ea0*/  F2I.U32.TRUNC.NTZ R5, R10 ;  /* 0x0000000a00057305 */ /* 0x000e62000020f000 */
[----:B0-----:R-:W-:-:S04]  /*0eb0*/  IADD3 R2, P0, PT, R0, UR4, RZ ;  /* 0x0000000400027c10 */ /* 0x001fc8000ff1e0ff */
[----:B------:R-:W-:-:S05]  /*0ec0*/  IADD3.X R3, PT, PT, RZ, UR5, RZ, P0, !PT ;  /* 0x00000005ff037c10 */ /* 0x000fca00087fe4ff */
[----:B-1----:R-:W-:Y:S01]  /*0ed0*/  STG.E.U8 desc[UR12][R2.64], R5 ;  /* 0x0000000502007986 */ /* 0x002fe2000c10110c */
[----:B------:R-:W-:Y:S05]  /*0ee0*/  EXIT ;  /* 0x000000000000794d */ /* 0x000fea0003800000 */
.L_x_5:
[----:B------:R-:W-:-:S00]  /*0ef0*/  BRA `(.L_x_5) ;  /* 0xfffffffc00fc7947 */ /* 0x000fc0000383ffff */
[----:B------:R-:W-:-:S00]  /*0f00*/  NOP ;  /* 0x0000000000007918 */ /* 0x000fc00000000000 */
[----:B------:R-:W-:-:S00]  /*0f10*/  NOP ;  /* 0x0000000000007918 */ /* 0x000fc00000000000 */
[----:B------:R-:W-:-:S00]  /*0f20*/  NOP ;  /* 0x0000000000007918 */ /* 0x000fc00000000000 */
[----:B------:R-:W-:-:S00]  /*0f30*/  NOP ;  /* 0x0000000000007918 */ /* 0x000fc00000000000 */
[----:B------:R-:W-:-:S00]  /*0f40*/  NOP ;  /* 0x0000000000007918 */ /* 0x000fc00000000000 */
[----:B------:R-:W-:-:S00]  /*0f50*/  NOP ;  /* 0x0000000000007918 */ /* 0x000fc00000000000 */
[----:B------:R-:W-:-:S00]  /*0f60*/  NOP ;  /* 0x0000000000007918 */ /* 0x000fc00000000000 */
[----:B------:R-:W-:-:S00]  /*0f70*/  NOP ;  /* 0x0000000000007918 */ /* 0x000fc00000000000 */
.L_x_6:


//--------------------- .nv.shared.reserved.0     --------------------------
	.section	.nv.shared.reserved.0,"aw",@nobits
	.weak		__nv_reservedSMEM_offset_0_alias
	.size		__nv_reservedSMEM_offset_0_alias, 0, 64
	.other		__nv_reservedSMEM_offset_0_alias,@"STO_CUDA_RESERVED_SHARED STV_DEFAULT"
__nv_reservedSMEM_offset_0_alias:
	.zero		0
	.zero		64


//--------------------- .nv.constant0._Z12apply_filterPhS_S_jjPffj --------------------------
	.section	.nv.constant0._Z12apply_filterPhS_S_jjPffj,"a",@progbits
	.sectionflags	@""
	.align	4
.nv.constant0._Z12apply_filterPhS_S_jjPffj:
	.zero		944


//--------------------- SYMBOLS --------------------------

	.type		.nv.reservedSmem.offset0,@object
	.size		.nv.reservedSmem.offset0,0x4
